//
// Generated by NVIDIA NVVM Compiler
//
// Compiler Build ID: CL-36424714
// Cuda compilation tools, release 13.0, V13.0.88
// Based on NVVM 20.0.0
//

.version 9.0
.target sm_100
.address_size 64

	// .globl	default_function_kernel

.visible .entry default_function_kernel(
	.param .u64 .ptr .align 1 default_function_kernel_param_0,
	.param .u64 .ptr .align 1 default_function_kernel_param_1
)
.maxntid 32
{
	.reg .pred 	%p<6>;
	.reg .b32 	%r<47>;
	.reg .b32 	%f<8>;
	.reg .b64 	%rd<9>;

	ld.param.u64 	%rd3, [default_function_kernel_param_0];
	ld.param.u64 	%rd4, [default_function_kernel_param_1];
	cvta.to.global.u64 	%rd1, %rd4;
	cvta.to.global.u64 	%rd5, %rd3;
	mov.u32 	%r13, %ctaid.x;
	shl.b32 	%r14, %r13, 5;
	mov.u32 	%r15, %tid.x;
	or.b32  	%r16, %r14, %r15;
	mul.wide.u32 	%rd6, %r16, 4;
	add.s64 	%rd2, %rd5, %rd6;
	mov.b32 	%r17, -8388611;
	st.global.u32 	[%rd2], %r17;
	shl.b32 	%r18, %r13, 2;
	and.b32  	%r19, %r18, 4;
	shr.u32 	%r1, %r15, 3;
	or.b32  	%r20, %r19, %r1;
	setp.ne.s32 	%p1, %r20, 7;
	and.b32  	%r21, %r13, 1;
	setp.eq.b32 	%p2, %r21, 1;
	selp.b32 	%r22, 9, 0, %p2;
	mad.lo.s32 	%r23, %r1, 9, 9;
	shr.u32 	%r24, %r23, 2;
	add.s32 	%r25, %r24, %r22;
	shr.u32 	%r26, %r25, 1;
	shl.b32 	%r27, %r15, 1;
	add.s32 	%r28, %r27, 2;
	and.b32  	%r29, %r28, 6;
	setp.ne.s32 	%p3, %r29, 0;
	and.b32  	%r30, %r15, 7;
	mad.lo.s32 	%r31, %r30, 9, 9;
	shr.u32 	%r32, %r31, 2;
	mul.lo.s32 	%r33, %r30, 18;
	shr.u32 	%r34, %r33, 3;
	shr.u32 	%r35, %r13, 1;
	selp.b32 	%r36, 72, 0, %p2;
	mad.lo.s32 	%r37, %r35, 162, %r36;
	add.s32 	%r2, %r37, %r34;
	selp.u32 	%r38, 1, 0, %p1;
	add.s32 	%r39, %r26, %r38;
	sub.s32 	%r3, %r39, %r20;
	selp.u32 	%r40, 1, 0, %p3;
	add.s32 	%r41, %r32, %r40;
	sub.s32 	%r4, %r41, %r34;
	mov.b32 	%r44, 0;
	mov.f32 	%f7, 0fFF7FFFFD;
$L__BB0_1:
	setp.ge.s32 	%p4, %r44, %r3;
	@%p4 bra 	$L__BB0_6;
	add.s32 	%r43, %r44, %r1;
	mad.lo.s32 	%r45, %r43, 18, %r2;
	mov.b32 	%r46, 0;
$L__BB0_3:
	setp.ge.s32 	%p5, %r46, %r4;
	@%p5 bra 	$L__BB0_5;
	mul.wide.u32 	%rd7, %r45, 4;
	add.s64 	%rd8, %rd1, %rd7;
	ld.global.nc.f32 	%f5, [%rd8];
	max.f32 	%f7, %f7, %f5;
	st.global.f32 	[%rd2], %f7;
	add.s32 	%r46, %r46, 1;
	add.s32 	%r45, %r45, 1;
	bra.uni 	$L__BB0_3;
$L__BB0_5:
	add.s32 	%r44, %r44, 1;
	bra.uni 	$L__BB0_1;
$L__BB0_6:
	ret;

}


// ===== COMPILED SASS (sm_100) =====

	.target	sm_100

	.elftype	@"ET_EXEC"


//--------------------- .note.nv.tkinfo           --------------------------
	.section	.note.nv.tkinfo,"",@"SHT_NOTE"
	.sectionflags	@"SHF_NOTE_NV_TKINFO"
	.tkinfo
        /*0018*/ 	.word	0x00000002
        /*0030*/ 	.string	""
        /*0030*/ 	.string	"ptxas"
        /*0030*/ 	.string	"Cuda compilation tools, release 13.0, V13.0.88"
        /*0030*/ 	.string	"Build cuda_13.0.r13.0/compiler.36424714_0"
        /*0030*/ 	.string	"-arch sm_100 -m 64 "



//--------------------- .note.nv.cuinfo           --------------------------
	.section	.note.nv.cuinfo,"",@"SHT_NOTE"
	.sectionflags	@"SHF_NOTE_NV_CUINFO"
        /*0018*/ 	.short	0x0002
        /*001a*/ 	.short	0x0064
        /*001c*/ 	.short	0x0082
	.zero		2


//--------------------- .nv.info                  --------------------------
	.section	.nv.info,"",@"SHT_CUDA_INFO"
	.align	4


	//----- nvinfo : EIATTR_REGCOUNT
	.align		4
        /*0000*/ 	.byte	0x04, 0x2f
        /*0002*/ 	.short	(.L_1 - .L_0)
	.align		4
.L_0:
        /*0004*/ 	.word	index@(default_function_kernel)
        /*0008*/ 	.word	0x00000014


	//----- nvinfo : EIATTR_FRAME_SIZE
	.align		4
.L_1:
        /*000c*/ 	.byte	0x04, 0x11
        /*000e*/ 	.short	(.L_3 - .L_2)
	.align		4
.L_2:
        /*0010*/ 	.word	index@(default_function_kernel)
        /*0014*/ 	.word	0x00000000


	//----- nvinfo : EIATTR_MIN_STACK_SIZE
	.align		4
.L_3:
        /*0018*/ 	.byte	0x04, 0x12
        /*001a*/ 	.short	(.L_5 - .L_4)
	.align		4
.L_4:
        /*001c*/ 	.word	index@(default_function_kernel)
        /*0020*/ 	.word	0x00000000
.L_5:


//--------------------- .nv.compat                --------------------------
	.section	.nv.compat,"",@"SHT_CUDA_COMPAT_INFO"
	.align	4
        /*0000*/ 	.byte	0x02, 0x09, 0x00, 0x00, 0x02, 0x02, 0x01, 0x00, 0x02, 0x05, 0x05, 0x00, 0x03, 0x07, 0x01, 0x01
        /*0010*/ 	.byte	0x02, 0x03, 0x00, 0x00, 0x02, 0x06, 0x01, 0x00, 0x04, 0x0b, 0x08, 0x00, 0x09, 0x00, 0x00, 0x00
        /*0020*/ 	.byte	0x00, 0x00, 0x00, 0x00


//--------------------- .nv.info.default_function_kernel --------------------------
	.section	.nv.info.default_function_kernel,"",@"SHT_CUDA_INFO"
	.sectionflags	@""
	.align	4


	//----- nvinfo : EIATTR_CUDA_API_VERSION
	.align		4
        /*0000*/ 	.byte	0x04, 0x37
        /*0002*/ 	.short	(.L_7 - .L_6)
.L_6:
        /*0004*/ 	.word	0x00000082


	//----- nvinfo : EIATTR_KPARAM_INFO
	.align		4
.L_7:
        /*0008*/ 	.byte	0x04, 0x17
        /*000a*/ 	.short	(.L_9 - .L_8)
.L_8:
        /*000c*/ 	.word	0x00000000
        /*0010*/ 	.short	0x0001
        /*0012*/ 	.short	0x0008
        /*0014*/ 	.byte	0x00, 0xf5, 0x21, 0x00


	//----- nvinfo : EIATTR_KPARAM_INFO
	.align		4
.L_9:
        /*0018*/ 	.byte	0x04, 0x17
        /*001a*/ 	.short	(.L_11 - .L_10)
.L_10:
        /*001c*/ 	.word	0x00000000
        /*0020*/ 	.short	0x0000
        /*0022*/ 	.short	0x0000
        /*0024*/ 	.byte	0x00, 0xf5, 0x21, 0x00


	//----- nvinfo : EIATTR_SPARSE_MMA_MASK
	.align		4
.L_11:
        /*0028*/ 	.byte	0x03, 0x50
        /*002a*/ 	.short	0x0000


	//----- nvinfo : EIATTR_MAXREG_COUNT
	.align		4
        /*002c*/ 	.byte	0x03, 0x1b
        /*002e*/ 	.short	0x00ff


	//----- nvinfo : EIATTR_MERCURY_ISA_VERSION
	.align		4
        /*0030*/ 	.byte	0x03, 0x5f
        /*0032*/ 	.short	0x0101


	//----- nvinfo : EIATTR_VRC_CTA_INIT_COUNT
	.align		4
        /*0034*/ 	.byte	0x02, 0x4a
	.zero		1
	.zero		1


	//----- nvinfo : EIATTR_EXIT_INSTR_OFFSETS
	.align		4
        /*0038*/ 	.byte	0x04, 0x1c
        /*003a*/ 	.short	(.L_13 - .L_12)


	//   ....[0]....
.L_12:
        /*003c*/ 	.word	0x00000280


	//   ....[1]....
        /*0040*/ 	.word	0x000003f0


	//----- nvinfo : EIATTR_MAX_THREADS
	.align		4
.L_13:
        /*0044*/ 	.byte	0x04, 0x05
        /*0046*/ 	.short	(.L_15 - .L_14)
.L_14:
        /*0048*/ 	.word	0x00000020
        /*004c*/ 	.word	0x00000001
        /*0050*/ 	.word	0x00000001


	//----- nvinfo : EIATTR_CRS_STACK_SIZE
	.align		4
.L_15:
        /*0054*/ 	.byte	0x04, 0x1e
        /*0056*/ 	.short	(.L_17 - .L_16)
.L_16:
        /*0058*/ 	.word	0x00000000


	//----- nvinfo : EIATTR_CBANK_PARAM_SIZE
	.align		4
.L_17:
        /*005c*/ 	.byte	0x03, 0x19
        /*005e*/ 	.short	0x0010


	//----- nvinfo : EIATTR_PARAM_CBANK
	.align		4
        /*0060*/ 	.byte	0x04, 0x0a
        /*0062*/ 	.short	(.L_19 - .L_18)
	.align		4
.L_18:
        /*0064*/ 	.word	index@(.nv.constant0.default_function_kernel)
        /*0068*/ 	.short	0x0380
        /*006a*/ 	.short	0x0010


	//----- nvinfo : EIATTR_SW_WAR
	.align		4
.L_19:
        /*006c*/ 	.byte	0x04, 0x36
        /*006e*/ 	.short	(.L_21 - .L_20)
.L_20:
        /*0070*/ 	.word	0x00000008
.L_21:


//--------------------- .nv.callgraph             --------------------------
	.section	.nv.callgraph,"",@"SHT_CUDA_CALLGRAPH"
	.align	4
	.sectionentsize	8
	.align		4
        /*0000*/ 	.word	0x00000000
	.align		4
        /*0004*/ 	.word	0xffffffff
	.align		4
        /*0008*/ 	.word	0x00000000
	.align		4
        /*000c*/ 	.word	0xfffffffe
	.align		4
        /*0010*/ 	.word	0x00000000
	.align		4
        /*0014*/ 	.word	0xfffffffd
	.align		4
        /*0018*/ 	.word	0x00000000
	.align		4
        /*001c*/ 	.word	0xfffffffc


//--------------------- .text.default_function_kernel --------------------------
	.section	.text.default_function_kernel,"ax",@progbits
	.align	128
        .global         default_function_kernel
        .type           default_function_kernel,@function
        .size           default_function_kernel,(.L_x_5 - default_function_kernel)
        .other          default_function_kernel,@"STO_CUDA_ENTRY STV_DEFAULT"
default_function_kernel:
.text.default_function_kernel:
[----:B------:R-:W-:Y:S01]  /*0000*/  LDC R1, c[0x0][0x37c] ;  /* 0x0000df00ff017b82 */ /* 0x000fe20000000800 */
[----:B------:R-:W0:Y:S01]  /*0010*/  S2R R8, SR_CTAID.X ;  /* 0x0000000000087919 */ /* 0x000e220000002500 */
[----:B------:R-:W-:-:S06]  /*0020*/  IMAD.MOV.U32 R10, RZ, RZ, 0x9 ;  /* 0x00000009ff0a7424 */ /* 0x000fcc00078e00ff */
[----:B------:R-:W1:Y:S01]  /*0030*/  LDC.64 R2, c[0x0][0x380] ;  /* 0x0000e000ff027b82 */ /* 0x000e620000000a00 */
[----:B------:R-:W2:Y:S01]  /*0040*/  LDCU.64 UR4, c[0x0][0x358] ;  /* 0x00006b00ff0477ac */ /* 0x000ea20008000a00 */
[----:B------:R-:W3:Y:S01]  /*0050*/  S2R R11, SR_TID.X ;  /* 0x00000000000b7919 */ /* 0x000ee20000002100 */
[----:B0-----:R-:W-:Y:S02]  /*0060*/  LOP3.LUT R0, R8, 0x1, RZ, 0xc0, !PT ;  /* 0x0000000108007812 */ /* 0x001fe400078ec0ff */
[----:B---3--:R-:W-:Y:S02]  /*0070*/  SHF.R.U32.HI R9, RZ, 0x3, R11 ;  /* 0x00000003ff097819 */ /* 0x008fe4000001160b */
[----:B------:R-:W-:Y:S01]  /*0080*/  ISETP.NE.U32.AND P0, PT, R0, 0x1, PT ;  /* 0x000000010000780c */ /* 0x000fe20003f05070 */
[----:B------:R-:W-:Y:S02]  /*0090*/  IMAD.SHL.U32 R0, R8, 0x4, RZ ;  /* 0x0000000408007824 */ /* 0x000fe400078e00ff */
[----:B------:R-:W-:-:S03]  /*00a0*/  IMAD R5, R9, R10, 0x9 ;  /* 0x0000000909057424 */ /* 0x000fc600078e020a */
[----:B------:R-:W-:Y:S02]  /*00b0*/  LOP3.LUT R4, R9, 0x4, R0, 0xf8, !PT ;  /* 0x0000000409047812 */ /* 0x000fe400078ef800 */
[----:B------:R-:W-:Y:S02]  /*00c0*/  SHF.R.U32.HI R0, RZ, 0x2, R5 ;  /* 0x00000002ff007819 */ /* 0x000fe40000011605 */
[----:B------:R-:W-:Y:S02]  /*00d0*/  ISETP.NE.AND P1, PT, R4, 0x7, PT ;  /* 0x000000070400780c */ /* 0x000fe40003f25270 */
[----:B------:R-:W-:Y:S01]  /*00e0*/  LEA.HI R5, R5, 0x9, RZ, 0x1e ;  /* 0x0000000905057811 */ /* 0x000fe200078ff0ff */
[----:B------:R-:W-:Y:S02]  /*00f0*/  @P0 IMAD.MOV R5, RZ, RZ, R0 ;  /* 0x000000ffff050224 */ /* 0x000fe400078e0200 */
[----:B------:R-:W-:-:S03]  /*0100*/  IMAD.SHL.U32 R0, R8, 0x20, RZ ;  /* 0x0000002008007824 */ /* 0x000fc600078e00ff */
[----:B------:R-:W-:Y:S02]  /*0110*/  SHF.R.U32.HI R6, RZ, 0x1, R5 ;  /* 0x00000001ff067819 */ /* 0x000fe40000011605 */
[----:B------:R-:W-:Y:S02]  /*0120*/  LOP3.LUT R5, R0, R11, RZ, 0xfc, !PT ;  /* 0x0000000b00057212 */ /* 0x000fe400078efcff */
[----:B------:R-:W-:Y:S01]  /*0130*/  LOP3.LUT R0, R11, 0x7, RZ, 0xc0, !PT ;  /* 0x000000070b007812 */ /* 0x000fe200078ec0ff */
[----:B------:R-:W-:Y:S02]  /*0140*/  VIADD R7, R6, 0x1 ;  /* 0x0000000106077836 */ /* 0x000fe40000000000 */
[----:B------:R-:W-:Y:S01]  /*0150*/  @!P1 IMAD.MOV R7, RZ, RZ, R6 ;  /* 0x000000ffff079224 */ /* 0x000fe200078e0206 */
[----:B------:R-:W-:Y:S01]  /*0160*/  SHF.R.U32.HI R6, RZ, 0x1, R8 ;  /* 0x00000001ff067819 */ /* 0x000fe20000011608 */
[----:B-1----:R-:W-:Y:S01]  /*0170*/  IMAD.WIDE.U32 R2, R5, 0x4, R2 ;  /* 0x0000000405027825 */ /* 0x002fe200078e0002 */
[----:B------:R-:W-:-:S02]  /*0180*/  LEA R5, R11, 0x2, 0x1 ;  /* 0x000000020b057811 */ /* 0x000fc400078e08ff */
[----:B------:R-:W-:Y:S01]  /*0190*/  MOV R11, 0xff7ffffd ;  /* 0xff7ffffd000b7802 */ /* 0x000fe20000000f00 */
[----:B------:R-:W-:Y:S01]  /*01a0*/  IMAD.IADD R15, R7, 0x1, -R4 ;  /* 0x00000001070f7824 */ /* 0x000fe200078e0a04 */
[----:B------:R-:W-:Y:S01]  /*01b0*/  LOP3.LUT P1, RZ, R5, 0x6, RZ, 0xc0, !PT ;  /* 0x0000000605ff7812 */ /* 0x000fe2000782c0ff */
[C---:B------:R-:W-:Y:S01]  /*01c0*/  IMAD R4, R0.reuse, R10, 0x9 ;  /* 0x0000000900047424 */ /* 0x040fe200078e020a */
[----:B------:R-:W-:Y:S01]  /*01d0*/  SEL R7, RZ, 0x48, P0 ;  /* 0x00000048ff077807 */ /* 0x000fe20000000000 */
[----:B------:R-:W-:Y:S01]  /*01e0*/  IMAD R5, R0, 0x12, RZ ;  /* 0x0000001200057824 */ /* 0x000fe200078e02ff */
[----:B------:R-:W-:Y:S01]  /*01f0*/  ISETP.GT.AND P0, PT, R15, RZ, PT ;  /* 0x000000ff0f00720c */ /* 0x000fe20003f04270 */
[----:B--2---:R0:W-:Y:S01]  /*0200*/  STG.E desc[UR4][R2.64], R11 ;  /* 0x0000000b02007986 */ /* 0x0041e2000c101904 */
[----:B------:R-:W-:Y:S01]  /*0210*/  SHF.R.U32.HI R0, RZ, 0x2, R4 ;  /* 0x00000002ff007819 */ /* 0x000fe20000011604 */
[----:B------:R-:W-:Y:S01]  /*0220*/  IMAD R6, R6, 0xa2, R7 ;  /* 0x000000a206067824 */ /* 0x000fe200078e0207 */
[----:B------:R-:W-:-:S02]  /*0230*/  LEA.HI R4, R4, 0x1, RZ, 0x1e ;  /* 0x0000000104047811 */ /* 0x000fc400078ff0ff */
[----:B------:R-:W-:-:S03]  /*0240*/  SHF.R.U32.HI R5, RZ, 0x3, R5 ;  /* 0x00000003ff057819 */ /* 0x000fc60000011605 */
[----:B------:R-:W-:Y:S02]  /*0250*/  @!P1 IMAD.MOV R4, RZ, RZ, R0 ;  /* 0x000000ffff049224 */ /* 0x000fe400078e0200 */
[----:B------:R-:W-:Y:S02]  /*0260*/  IMAD.IADD R0, R5, 0x1, R6 ;  /* 0x0000000105007824 */ /* 0x000fe400078e0206 */
[----:B------:R-:W-:Y:S01]  /*0270*/  IMAD.IADD R17, R4, 0x1, -R5 ;  /* 0x0000000104117824 */ /* 0x000fe200078e0a05 */
[----:B0-----:R-:W-:Y:S06]  /*0280*/  @!P0 EXIT ;  /* 0x000000000000894d */ /* 0x001fec0003800000 */
[----:B------:R-:W-:Y:S02]  /*0290*/  HFMA2 R8, -RZ, RZ, 0, 0 ;  /* 0x00000000ff087431 */ /* 0x000fe400000001ff */
[----:B------:R-:W-:-:S07]  /*02a0*/  IMAD.MOV.U32 R11, RZ, RZ, -0x800003 ;  /* 0xff7ffffdff0b7424 */ /* 0x000fce00078e00ff */
.L_x_3:
[----:B------:R-:W-:Y:S01]  /*02b0*/  ISETP.GT.AND P1, PT, R17, RZ, PT ;  /* 0x000000ff1100720c */ /* 0x000fe20003f24270 */
[----:B------:R-:W-:Y:S01]  /*02c0*/  IMAD.MOV.U32 R4, RZ, RZ, R8 ;  /* 0x000000ffff047224 */ /* 0x000fe200078e0008 */
[----:B------:R-:W-:Y:S01]  /*02d0*/  BSSY.RECONVERGENT B0, `(.L_x_0) ;  /* 0x0000010000007945 */ /* 0x000fe20003800200 */
[----:B------:R-:W-:-:S05]  /*02e0*/  VIADD R8, R8, 0x1 ;  /* 0x0000000108087836 */ /* 0x000fca0000000000 */
[----:B------:R-:W-:-:S05]  /*02f0*/  ISETP.GE.AND P0, PT, R8, R15, PT ;  /* 0x0000000f0800720c */ /* 0x000fca0003f06270 */
[----:B-1----:R-:W-:Y:S08]  /*0300*/  @!P1 BRA `(.L_x_1) ;  /* 0x0000000000309947 */ /* 0x002ff00003800000 */
[----:B------:R-:W0:Y:S01]  /*0310*/  LDC.64 R6, c[0x0][0x388] ;  /* 0x0000e200ff067b82 */ /* 0x000e220000000a00 */
[----:B------:R-:W-:Y:S01]  /*0320*/  IMAD.IADD R5, R9, 0x1, R4 ;  /* 0x0000000109057824 */ /* 0x000fe200078e0204 */
[----:B------:R-:W-:-:S03]  /*0330*/  MOV R10, RZ ;  /* 0x000000ff000a7202 */ /* 0x000fc60000000f00 */
[----:B------:R-:W-:-:S07]  /*0340*/  IMAD R13, R5, 0x12, R0 ;  /* 0x00000012050d7824 */ /* 0x000fce00078e0200 */
.L_x_2:
[----:B0-----:R-:W-:-:S06]  /*0350*/  IMAD.WIDE.U32 R4, R13, 0x4, R6 ;  /* 0x000000040d047825 */ /* 0x001fcc00078e0006 */
[----:B------:R-:W2:Y:S01]  /*0360*/  LDG.E.CONSTANT R4, desc[UR4][R4.64] ;  /* 0x0000000404047981 */ /* 0x000ea2000c1e9900 */
[----:B------:R-:W-:Y:S02]  /*0370*/  VIADD R10, R10, 0x1 ;  /* 0x000000010a0a7836 */ /* 0x000fe40000000000 */
[----:B------:R-:W-:-:S03]  /*0380*/  VIADD R13, R13, 0x1 ;  /* 0x000000010d0d7836 */ /* 0x000fc60000000000 */
[----:B------:R-:W-:Y:S02]  /*0390*/  ISETP.GE.AND P1, PT, R10, R17, PT ;  /* 0x000000110a00720c */ /* 0x000fe40003f26270 */
[----:B-12---:R-:W-:-:S05]  /*03a0*/  FMNMX R11, R4, R11, !PT ;  /* 0x0000000b040b7209 */ /* 0x006fca0007800000 */
[----:B------:R1:W-:Y:S06]  /*03b0*/  STG.E desc[UR4][R2.64], R11 ;  /* 0x0000000b02007986 */ /* 0x0003ec000c101904 */
[----:B------:R-:W-:Y:S05]  /*03c0*/  @!P1 BRA `(.L_x_2) ;  /* 0xfffffffc00e09947 */ /* 0x000fea000383ffff */
.L_x_1:
[----:B------:R-:W-:Y:S05]  /*03d0*/  BSYNC.RECONVERGENT B0 ;  /* 0x0000000000007941 */ /* 0x000fea0003800200 */
.L_x_0:
[----:B------:R-:W-:Y:S05]  /*03e0*/  @!P0 BRA `(.L_x_3) ;  /* 0xfffffffc00b08947 */ /* 0x000fea000383ffff */
[----:B------:R-:W-:Y:S05]  /*03f0*/  EXIT ;  /* 0x000000000000794d */ /* 0x000fea0003800000 */
.L_x_4:
[----:B------:R-:W-:-:S00]  /*0400*/  BRA `(.L_x_4) ;  /* 0xfffffffc00fc7947 */ /* 0x000fc0000383ffff */
[----:B------:R-:W-:-:S00]  /*0410*/  NOP ;  /* 0x0000000000007918 */ /* 0x000fc00000000000 */
        /* <DEDUP_REMOVED lines=14> */
.L_x_5:


//--------------------- .nv.shared.reserved.0     --------------------------
	.section	.nv.shared.reserved.0,"aw",@nobits
	.weak		__nv_reservedSMEM_offset_0_alias
	.size		__nv_reservedSMEM_offset_0_alias, 0, 64
	.other		__nv_reservedSMEM_offset_0_alias,@"STO_CUDA_RESERVED_SHARED STV_DEFAULT"
__nv_reservedSMEM_offset_0_alias:
	.zero		0
	.zero		64


//--------------------- .nv.constant0.default_function_kernel --------------------------
	.section	.nv.constant0.default_function_kernel,"a",@progbits
	.sectionflags	@""
	.align	4
.nv.constant0.default_function_kernel:
	.zero		912


//--------------------- SYMBOLS --------------------------

	.type		.nv.reservedSmem.offset0,@object
	.size		.nv.reservedSmem.offset0,0x4
